//
// Generated by NVIDIA NVVM Compiler
//
// Compiler Build ID: CL-36424714
// Cuda compilation tools, release 13.0, V13.0.88
// Based on NVVM 20.0.0
//

.version 9.0
.target sm_100
.address_size 64

	// .globl	_Z22tiledConvolutionKernelPKdS0_Pdii
.extern .shared .align 16 .b8 tile[];

.visible .entry _Z22tiledConvolutionKernelPKdS0_Pdii(
	.param .u64 .ptr .align 1 _Z22tiledConvolutionKernelPKdS0_Pdii_param_0,
	.param .u64 .ptr .align 1 _Z22tiledConvolutionKernelPKdS0_Pdii_param_1,
	.param .u64 .ptr .align 1 _Z22tiledConvolutionKernelPKdS0_Pdii_param_2,
	.param .u32 _Z22tiledConvolutionKernelPKdS0_Pdii_param_3,
	.param .u32 _Z22tiledConvolutionKernelPKdS0_Pdii_param_4
)
{
	.reg .pred 	%p<82>;
	.reg .b32 	%r<106>;
	.reg .b64 	%rd<17>;
	.reg .b64 	%fd<149>;

	ld.param.u64 	%rd5, [_Z22tiledConvolutionKernelPKdS0_Pdii_param_0];
	ld.param.u64 	%rd3, [_Z22tiledConvolutionKernelPKdS0_Pdii_param_1];
	ld.param.u64 	%rd4, [_Z22tiledConvolutionKernelPKdS0_Pdii_param_2];
	ld.param.u32 	%r20, [_Z22tiledConvolutionKernelPKdS0_Pdii_param_3];
	ld.param.u32 	%r22, [_Z22tiledConvolutionKernelPKdS0_Pdii_param_4];
	cvta.to.global.u64 	%rd1, %rd5;
	mov.u32 	%r23, %ctaid.x;
	mov.u32 	%r1, %ntid.x;
	mov.u32 	%r2, %tid.x;
	mad.lo.s32 	%r3, %r23, %r1, %r2;
	mov.u32 	%r24, %ctaid.y;
	mov.u32 	%r4, %ntid.y;
	mov.u32 	%r5, %tid.y;
	mad.lo.s32 	%r25, %r24, %r4, %r5;
	mov.u32 	%r7, %ctaid.z;
	setp.ge.s32 	%p7, %r3, %r20;
	setp.ge.s32 	%p8, %r25, %r22;
	or.pred  	%p9, %p7, %p8;
	@%p9 bra 	$L__BB0_62;
	setp.gt.s32 	%p10, %r3, 0;
	add.s32 	%r8, %r20, 2;
	setp.le.s32 	%p11, %r3, %r8;
	and.pred  	%p12, %p10, %p11;
	add.s32 	%r9, %r25, -1;
	setp.ne.s32 	%p13, %r25, 0;
	and.pred  	%p14, %p12, %p13;
	add.s32 	%r10, %r22, 2;
	setp.le.u32 	%p15, %r25, %r10;
	and.pred  	%p1, %p14, %p15;
	add.s32 	%r11, %r3, -1;
	mov.f64 	%fd119, 0d0000000000000000;
	not.pred 	%p16, %p1;
	@%p16 bra 	$L__BB0_3;
	mad.lo.s32 	%r26, %r9, %r8, %r11;
	mul.wide.s32 	%rd6, %r26, 8;
	add.s64 	%rd7, %rd1, %rd6;
	ld.global.f64 	%fd119, [%rd7];
$L__BB0_3:
	mad.lo.s32 	%r28, %r5, %r1, %r2;
	shl.b32 	%r29, %r28, 3;
	mov.u32 	%r30, tile;
	add.s32 	%r12, %r30, %r29;
	st.shared.f64 	[%r12], %fd119;
	bar.sync 	0;
	mul.lo.s32 	%r31, %r7, 27;
	setp.ge.u32 	%p17, %r2, %r1;
	setp.ge.u32 	%p18, %r5, %r4;
	cvta.to.global.u64 	%rd8, %rd3;
	mul.wide.u32 	%rd9, %r31, 8;
	add.s64 	%rd2, %rd8, %rd9;
	mov.f64 	%fd121, 0d0000000000000000;
	or.pred  	%p19, %p17, %p18;
	@%p19 bra 	$L__BB0_5;
	ld.global.f64 	%fd63, [%rd2+64];
	ld.shared.f64 	%fd64, [%r12];
	fma.rn.f64 	%fd121, %fd63, %fd64, 0d0000000000000000;
$L__BB0_5:
	setp.ge.u32 	%p20, %r2, %r1;
	add.s32 	%r13, %r5, 1;
	setp.ge.u32 	%p21, %r13, %r4;
	shl.b32 	%r33, %r1, 3;
	add.s32 	%r14, %r12, %r33;
	or.pred  	%p22, %p20, %p21;
	@%p22 bra 	$L__BB0_7;
	ld.global.f64 	%fd65, [%rd2+56];
	ld.shared.f64 	%fd66, [%r14];
	fma.rn.f64 	%fd121, %fd65, %fd66, %fd121;
$L__BB0_7:
	add.s32 	%r15, %r5, 2;
	setp.ge.u32 	%p24, %r15, %r4;
	shl.b32 	%r35, %r1, 4;
	add.s32 	%r16, %r12, %r35;
	or.pred  	%p25, %p20, %p24;
	@%p25 bra 	$L__BB0_9;
	ld.global.f64 	%fd67, [%rd2+48];
	ld.shared.f64 	%fd68, [%r16];
	fma.rn.f64 	%fd121, %fd67, %fd68, %fd121;
$L__BB0_9:
	setp.ge.u32 	%p26, %r5, %r4;
	add.s32 	%r17, %r2, 1;
	setp.ge.u32 	%p27, %r17, %r1;
	or.pred  	%p28, %p27, %p26;
	@%p28 bra 	$L__BB0_11;
	ld.global.f64 	%fd69, [%rd2+40];
	ld.shared.f64 	%fd70, [%r12+8];
	fma.rn.f64 	%fd121, %fd69, %fd70, %fd121;
$L__BB0_11:
	setp.lt.u32 	%p29, %r17, %r1;
	setp.lt.u32 	%p30, %r13, %r4;
	and.pred  	%p2, %p29, %p30;
	not.pred 	%p31, %p2;
	@%p31 bra 	$L__BB0_13;
	ld.global.f64 	%fd71, [%rd2+32];
	ld.shared.f64 	%fd72, [%r14+8];
	fma.rn.f64 	%fd121, %fd71, %fd72, %fd121;
$L__BB0_13:
	setp.lt.u32 	%p33, %r15, %r4;
	and.pred  	%p3, %p29, %p33;
	not.pred 	%p34, %p3;
	@%p34 bra 	$L__BB0_15;
	ld.global.f64 	%fd73, [%rd2+24];
	ld.shared.f64 	%fd74, [%r16+8];
	fma.rn.f64 	%fd121, %fd73, %fd74, %fd121;
$L__BB0_15:
	setp.ge.u32 	%p35, %r5, %r4;
	add.s32 	%r18, %r2, 2;
	setp.ge.u32 	%p36, %r18, %r1;
	or.pred  	%p37, %p36, %p35;
	@%p37 bra 	$L__BB0_17;
	ld.global.f64 	%fd75, [%rd2+16];
	ld.shared.f64 	%fd76, [%r12+16];
	fma.rn.f64 	%fd121, %fd75, %fd76, %fd121;
$L__BB0_17:
	setp.lt.u32 	%p38, %r18, %r1;
	setp.lt.u32 	%p39, %r13, %r4;
	and.pred  	%p4, %p38, %p39;
	not.pred 	%p40, %p4;
	@%p40 bra 	$L__BB0_19;
	ld.global.f64 	%fd77, [%rd2+8];
	ld.shared.f64 	%fd78, [%r14+16];
	fma.rn.f64 	%fd121, %fd77, %fd78, %fd121;
$L__BB0_19:
	setp.lt.u32 	%p41, %r18, %r1;
	setp.lt.u32 	%p42, %r15, %r4;
	and.pred  	%p5, %p41, %p42;
	not.pred 	%p43, %p5;
	@%p43 bra 	$L__BB0_21;
	ld.global.f64 	%fd79, [%rd2];
	ld.shared.f64 	%fd80, [%r16+16];
	fma.rn.f64 	%fd121, %fd79, %fd80, %fd121;
$L__BB0_21:
	add.s32 	%r19, %r3, -1;
	bar.sync 	0;
	mov.f64 	%fd129, 0d0000000000000000;
	@%p16 bra 	$L__BB0_23;
	add.s32 	%r38, %r9, %r10;
	mad.lo.s32 	%r39, %r38, %r8, %r19;
	mul.wide.s32 	%rd10, %r39, 8;
	add.s64 	%rd11, %rd1, %rd10;
	ld.global.f64 	%fd129, [%rd11];
$L__BB0_23:
	st.shared.f64 	[%r12], %fd129;
	bar.sync 	0;
	mov.u32 	%r40, %tid.x;
	mov.u32 	%r41, %ntid.x;
	setp.ge.u32 	%p45, %r40, %r41;
	mov.u32 	%r42, %tid.y;
	mov.u32 	%r44, %ntid.y;
	setp.ge.u32 	%p46, %r42, %r44;
	or.pred  	%p47, %p45, %p46;
	@%p47 bra 	$L__BB0_25;
	ld.global.f64 	%fd82, [%rd2+136];
	ld.shared.f64 	%fd83, [%r12];
	fma.rn.f64 	%fd121, %fd82, %fd83, %fd121;
$L__BB0_25:
	mov.u32 	%r46, %tid.x;
	mov.u32 	%r47, %ntid.x;
	setp.ge.u32 	%p48, %r46, %r47;
	mov.u32 	%r48, %tid.y;
	add.s32 	%r50, %r48, 1;
	mov.u32 	%r51, %ntid.y;
	setp.ge.u32 	%p49, %r50, %r51;
	or.pred  	%p50, %p48, %p49;
	@%p50 bra 	$L__BB0_27;
	ld.global.f64 	%fd84, [%rd2+128];
	ld.shared.f64 	%fd85, [%r14];
	fma.rn.f64 	%fd121, %fd84, %fd85, %fd121;
$L__BB0_27:
	mov.u32 	%r53, %tid.x;
	mov.u32 	%r54, %ntid.x;
	setp.ge.u32 	%p51, %r53, %r54;
	mov.u32 	%r55, %tid.y;
	add.s32 	%r57, %r55, 2;
	mov.u32 	%r58, %ntid.y;
	setp.ge.u32 	%p52, %r57, %r58;
	or.pred  	%p53, %p51, %p52;
	@%p53 bra 	$L__BB0_29;
	ld.global.f64 	%fd86, [%rd2+120];
	ld.shared.f64 	%fd87, [%r16];
	fma.rn.f64 	%fd121, %fd86, %fd87, %fd121;
$L__BB0_29:
	mov.u32 	%r60, %tid.x;
	add.s32 	%r61, %r60, 1;
	mov.u32 	%r62, %ntid.x;
	setp.ge.u32 	%p54, %r61, %r62;
	mov.u32 	%r63, %tid.y;
	mov.u32 	%r65, %ntid.y;
	setp.ge.u32 	%p55, %r63, %r65;
	or.pred  	%p56, %p54, %p55;
	@%p56 bra 	$L__BB0_31;
	ld.global.f64 	%fd88, [%rd2+112];
	ld.shared.f64 	%fd89, [%r12+8];
	fma.rn.f64 	%fd121, %fd88, %fd89, %fd121;
$L__BB0_31:
	@%p31 bra 	$L__BB0_33;
	ld.global.f64 	%fd90, [%rd2+104];
	ld.shared.f64 	%fd91, [%r14+8];
	fma.rn.f64 	%fd121, %fd90, %fd91, %fd121;
$L__BB0_33:
	@%p34 bra 	$L__BB0_35;
	ld.global.f64 	%fd92, [%rd2+96];
	ld.shared.f64 	%fd93, [%r16+8];
	fma.rn.f64 	%fd121, %fd92, %fd93, %fd121;
$L__BB0_35:
	mov.u32 	%r67, %tid.x;
	add.s32 	%r68, %r67, 2;
	mov.u32 	%r69, %ntid.x;
	setp.lt.u32 	%p59, %r68, %r69;
	mov.u32 	%r70, %tid.y;
	mov.u32 	%r72, %ntid.y;
	setp.lt.u32 	%p60, %r70, %r72;
	and.pred  	%p6, %p59, %p60;
	not.pred 	%p61, %p6;
	@%p61 bra 	$L__BB0_37;
	ld.global.f64 	%fd94, [%rd2+88];
	ld.shared.f64 	%fd95, [%r12+16];
	fma.rn.f64 	%fd121, %fd94, %fd95, %fd121;
$L__BB0_37:
	@%p40 bra 	$L__BB0_39;
	ld.global.f64 	%fd96, [%rd2+80];
	ld.shared.f64 	%fd97, [%r14+16];
	fma.rn.f64 	%fd121, %fd96, %fd97, %fd121;
$L__BB0_39:
	@%p43 bra 	$L__BB0_41;
	ld.global.f64 	%fd98, [%rd2+72];
	ld.shared.f64 	%fd99, [%r16+16];
	fma.rn.f64 	%fd121, %fd98, %fd99, %fd121;
$L__BB0_41:
	bar.sync 	0;
	mov.f64 	%fd139, 0d0000000000000000;
	@%p16 bra 	$L__BB0_43;
	shl.b32 	%r74, %r10, 1;
	add.s32 	%r75, %r9, %r74;
	mad.lo.s32 	%r76, %r75, %r8, %r19;
	mul.wide.s32 	%rd12, %r76, 8;
	add.s64 	%rd13, %rd1, %rd12;
	ld.global.f64 	%fd139, [%rd13];
$L__BB0_43:
	st.shared.f64 	[%r12], %fd139;
	bar.sync 	0;
	mov.u32 	%r77, %tid.x;
	mov.u32 	%r78, %ntid.x;
	setp.ge.u32 	%p65, %r77, %r78;
	mov.u32 	%r79, %tid.y;
	mov.u32 	%r81, %ntid.y;
	setp.ge.u32 	%p66, %r79, %r81;
	or.pred  	%p67, %p65, %p66;
	@%p67 bra 	$L__BB0_45;
	ld.global.f64 	%fd101, [%rd2+208];
	ld.shared.f64 	%fd102, [%r12];
	fma.rn.f64 	%fd121, %fd101, %fd102, %fd121;
$L__BB0_45:
	mov.u32 	%r83, %tid.x;
	mov.u32 	%r84, %ntid.x;
	setp.ge.u32 	%p68, %r83, %r84;
	mov.u32 	%r85, %tid.y;
	add.s32 	%r87, %r85, 1;
	mov.u32 	%r88, %ntid.y;
	setp.ge.u32 	%p69, %r87, %r88;
	or.pred  	%p70, %p68, %p69;
	@%p70 bra 	$L__BB0_47;
	ld.global.f64 	%fd103, [%rd2+200];
	ld.shared.f64 	%fd104, [%r14];
	fma.rn.f64 	%fd121, %fd103, %fd104, %fd121;
$L__BB0_47:
	mov.u32 	%r90, %tid.x;
	mov.u32 	%r91, %ntid.x;
	setp.ge.u32 	%p71, %r90, %r91;
	mov.u32 	%r92, %tid.y;
	add.s32 	%r94, %r92, 2;
	mov.u32 	%r95, %ntid.y;
	setp.ge.u32 	%p72, %r94, %r95;
	or.pred  	%p73, %p71, %p72;
	@%p73 bra 	$L__BB0_49;
	ld.global.f64 	%fd105, [%rd2+192];
	ld.shared.f64 	%fd106, [%r16];
	fma.rn.f64 	%fd121, %fd105, %fd106, %fd121;
$L__BB0_49:
	mov.u32 	%r97, %tid.x;
	add.s32 	%r98, %r97, 1;
	mov.u32 	%r99, %ntid.x;
	setp.ge.u32 	%p74, %r98, %r99;
	mov.u32 	%r100, %tid.y;
	mov.u32 	%r102, %ntid.y;
	setp.ge.u32 	%p75, %r100, %r102;
	or.pred  	%p76, %p74, %p75;
	@%p76 bra 	$L__BB0_51;
	ld.global.f64 	%fd107, [%rd2+184];
	ld.shared.f64 	%fd108, [%r12+8];
	fma.rn.f64 	%fd121, %fd107, %fd108, %fd121;
$L__BB0_51:
	@%p31 bra 	$L__BB0_53;
	ld.global.f64 	%fd109, [%rd2+176];
	ld.shared.f64 	%fd110, [%r14+8];
	fma.rn.f64 	%fd121, %fd109, %fd110, %fd121;
$L__BB0_53:
	@%p34 bra 	$L__BB0_55;
	ld.global.f64 	%fd111, [%rd2+168];
	ld.shared.f64 	%fd112, [%r16+8];
	fma.rn.f64 	%fd121, %fd111, %fd112, %fd121;
$L__BB0_55:
	@%p61 bra 	$L__BB0_57;
	ld.global.f64 	%fd113, [%rd2+160];
	ld.shared.f64 	%fd114, [%r12+16];
	fma.rn.f64 	%fd121, %fd113, %fd114, %fd121;
$L__BB0_57:
	@%p40 bra 	$L__BB0_59;
	ld.global.f64 	%fd115, [%rd2+152];
	ld.shared.f64 	%fd116, [%r14+16];
	fma.rn.f64 	%fd121, %fd115, %fd116, %fd121;
$L__BB0_59:
	@%p43 bra 	$L__BB0_61;
	ld.global.f64 	%fd117, [%rd2+144];
	ld.shared.f64 	%fd118, [%r16+16];
	fma.rn.f64 	%fd121, %fd117, %fd118, %fd121;
$L__BB0_61:
	bar.sync 	0;
	mad.lo.s32 	%r104, %r22, %r7, %r25;
	mad.lo.s32 	%r105, %r104, %r20, %r3;
	cvta.to.global.u64 	%rd14, %rd4;
	mul.wide.s32 	%rd15, %r105, 8;
	add.s64 	%rd16, %rd14, %rd15;
	st.global.f64 	[%rd16], %fd121;
$L__BB0_62:
	ret;

}


// ===== COMPILED SASS (sm_100) =====

	.target	sm_100

	.elftype	@"ET_EXEC"


//--------------------- .note.nv.tkinfo           --------------------------
	.section	.note.nv.tkinfo,"",@"SHT_NOTE"
	.sectionflags	@"SHF_NOTE_NV_TKINFO"
	.tkinfo
        /*0018*/ 	.word	0x00000002
        /*0030*/ 	.string	""
        /*0030*/ 	.string	"ptxas"
        /*0030*/ 	.string	"Cuda compilation tools, release 13.0, V13.0.88"
        /*0030*/ 	.string	"Build cuda_13.0.r13.0/compiler.36424714_0"
        /*0030*/ 	.string	"-arch sm_100 -m 64 "



//--------------------- .note.nv.cuinfo           --------------------------
	.section	.note.nv.cuinfo,"",@"SHT_NOTE"
	.sectionflags	@"SHF_NOTE_NV_CUINFO"
        /*0018*/ 	.short	0x0002
        /*001a*/ 	.short	0x0064
        /*001c*/ 	.short	0x0082
	.zero		2


//--------------------- .nv.info                  --------------------------
	.section	.nv.info,"",@"SHT_CUDA_INFO"
	.align	4


	//----- nvinfo : EIATTR_REGCOUNT
	.align		4
        /*0000*/ 	.byte	0x04, 0x2f
        /*0002*/ 	.short	(.L_1 - .L_0)
	.align		4
.L_0:
        /*0004*/ 	.word	index@(_Z22tiledConvolutionKernelPKdS0_Pdii)
        /*0008*/ 	.word	0x00000022


	//----- nvinfo : EIATTR_FRAME_SIZE
	.align		4
.L_1:
        /*000c*/ 	.byte	0x04, 0x11
        /*000e*/ 	.short	(.L_3 - .L_2)
	.align		4
.L_2:
        /*0010*/ 	.word	index@(_Z22tiledConvolutionKernelPKdS0_Pdii)
        /*0014*/ 	.word	0x00000000


	//----- nvinfo : EIATTR_MIN_STACK_SIZE
	.align		4
.L_3:
        /*0018*/ 	.byte	0x04, 0x12
        /*001a*/ 	.short	(.L_5 - .L_4)
	.align		4
.L_4:
        /*001c*/ 	.word	index@(_Z22tiledConvolutionKernelPKdS0_Pdii)
        /*0020*/ 	.word	0x00000000
.L_5:


//--------------------- .nv.compat                --------------------------
	.section	.nv.compat,"",@"SHT_CUDA_COMPAT_INFO"
	.align	4
        /*0000*/ 	.byte	0x02, 0x09, 0x00, 0x00, 0x02, 0x02, 0x01, 0x00, 0x02, 0x05, 0x05, 0x00, 0x03, 0x07, 0x01, 0x01
        /*0010*/ 	.byte	0x02, 0x03, 0x00, 0x00, 0x02, 0x06, 0x01, 0x00, 0x04, 0x0b, 0x08, 0x00, 0x01, 0x00, 0x00, 0x00
        /*0020*/ 	.byte	0x00, 0x00, 0x00, 0x00


//--------------------- .nv.info._Z22tiledConvolutionKernelPKdS0_Pdii --------------------------
	.section	.nv.info._Z22tiledConvolutionKernelPKdS0_Pdii,"",@"SHT_CUDA_INFO"
	.sectionflags	@""
	.align	4


	//----- nvinfo : EIATTR_CUDA_API_VERSION
	.align		4
        /*0000*/ 	.byte	0x04, 0x37
        /*0002*/ 	.short	(.L_7 - .L_6)
.L_6:
        /*0004*/ 	.word	0x00000082


	//----- nvinfo : EIATTR_KPARAM_INFO
	.align		4
.L_7:
        /*0008*/ 	.byte	0x04, 0x17
        /*000a*/ 	.short	(.L_9 - .L_8)
.L_8:
        /*000c*/ 	.word	0x00000000
        /*0010*/ 	.short	0x0004
        /*0012*/ 	.short	0x001c
        /*0014*/ 	.byte	0x00, 0xf0, 0x11, 0x00


	//----- nvinfo : EIATTR_KPARAM_INFO
	.align		4
.L_9:
        /*0018*/ 	.byte	0x04, 0x17
        /*001a*/ 	.short	(.L_11 - .L_10)
.L_10:
        /*001c*/ 	.word	0x00000000
        /*0020*/ 	.short	0x0003
        /*0022*/ 	.short	0x0018
        /*0024*/ 	.byte	0x00, 0xf0, 0x11, 0x00


	//----- nvinfo : EIATTR_KPARAM_INFO
	.align		4
.L_11:
        /*0028*/ 	.byte	0x04, 0x17
        /*002a*/ 	.short	(.L_13 - .L_12)
.L_12:
        /*002c*/ 	.word	0x00000000
        /*0030*/ 	.short	0x0002
        /*0032*/ 	.short	0x0010
        /*0034*/ 	.byte	0x00, 0xf5, 0x21, 0x00


	//----- nvinfo : EIATTR_KPARAM_INFO
	.align		4
.L_13:
        /*0038*/ 	.byte	0x04, 0x17
        /*003a*/ 	.short	(.L_15 - .L_14)
.L_14:
        /*003c*/ 	.word	0x00000000
        /*0040*/ 	.short	0x0001
        /*0042*/ 	.short	0x0008
        /*0044*/ 	.byte	0x00, 0xf5, 0x21, 0x00


	//----- nvinfo : EIATTR_KPARAM_INFO
	.align		4
.L_15:
        /*0048*/ 	.byte	0x04, 0x17
        /*004a*/ 	.short	(.L_17 - .L_16)
.L_16:
        /*004c*/ 	.word	0x00000000
        /*0050*/ 	.short	0x0000
        /*0052*/ 	.short	0x0000
        /*0054*/ 	.byte	0x00, 0xf5, 0x21, 0x00


	//----- nvinfo : EIATTR_SPARSE_MMA_MASK
	.align		4
.L_17:
        /*0058*/ 	.byte	0x03, 0x50
        /*005a*/ 	.short	0x0000


	//----- nvinfo : EIATTR_MAXREG_COUNT
	.align		4
        /*005c*/ 	.byte	0x03, 0x1b
        /*005e*/ 	.short	0x00ff


	//----- nvinfo : EIATTR_NUM_BARRIERS
	.align		4
        /*0060*/ 	.byte	0x02, 0x4c
        /*0062*/ 	.byte	0x01
	.zero		1


	//----- nvinfo : EIATTR_MERCURY_ISA_VERSION
	.align		4
        /*0064*/ 	.byte	0x03, 0x5f
        /*0066*/ 	.short	0x0101


	//----- nvinfo : EIATTR_VRC_CTA_INIT_COUNT
	.align		4
        /*0068*/ 	.byte	0x02, 0x4a
	.zero		1
	.zero		1


	//----- nvinfo : EIATTR_EXIT_INSTR_OFFSETS
	.align		4
        /*006c*/ 	.byte	0x04, 0x1c
        /*006e*/ 	.short	(.L_19 - .L_18)


	//   ....[0]....
.L_18:
        /*0070*/ 	.word	0x000000c0


	//   ....[1]....
        /*0074*/ 	.word	0x00000ce0


	//----- nvinfo : EIATTR_CBANK_PARAM_SIZE
	.align		4
.L_19:
        /*0078*/ 	.byte	0x03, 0x19
        /*007a*/ 	.short	0x0020


	//----- nvinfo : EIATTR_PARAM_CBANK
	.align		4
        /*007c*/ 	.byte	0x04, 0x0a
        /*007e*/ 	.short	(.L_21 - .L_20)
	.align		4
.L_20:
        /*0080*/ 	.word	index@(.nv.constant0._Z22tiledConvolutionKernelPKdS0_Pdii)
        /*0084*/ 	.short	0x0380
        /*0086*/ 	.short	0x0020


	//----- nvinfo : EIATTR_SW_WAR
	.align		4
.L_21:
        /*0088*/ 	.byte	0x04, 0x36
        /*008a*/ 	.short	(.L_23 - .L_22)
.L_22:
        /*008c*/ 	.word	0x00000008
.L_23:


//--------------------- .nv.callgraph             --------------------------
	.section	.nv.callgraph,"",@"SHT_CUDA_CALLGRAPH"
	.align	4
	.sectionentsize	8
	.align		4
        /*0000*/ 	.word	0x00000000
	.align		4
        /*0004*/ 	.word	0xffffffff
	.align		4
        /*0008*/ 	.word	0x00000000
	.align		4
        /*000c*/ 	.word	0xfffffffe
	.align		4
        /*0010*/ 	.word	0x00000000
	.align		4
        /*0014*/ 	.word	0xfffffffd
	.align		4
        /*0018*/ 	.word	0x00000000
	.align		4
        /*001c*/ 	.word	0xfffffffc


//--------------------- .text._Z22tiledConvolutionKernelPKdS0_Pdii --------------------------
	.section	.text._Z22tiledConvolutionKernelPKdS0_Pdii,"ax",@progbits
	.align	128
        .global         _Z22tiledConvolutionKernelPKdS0_Pdii
        .type           _Z22tiledConvolutionKernelPKdS0_Pdii,@function
        .size           _Z22tiledConvolutionKernelPKdS0_Pdii,(.L_x_1 - _Z22tiledConvolutionKernelPKdS0_Pdii)
        .other          _Z22tiledConvolutionKernelPKdS0_Pdii,@"STO_CUDA_ENTRY STV_DEFAULT"
_Z22tiledConvolutionKernelPKdS0_Pdii:
.text._Z22tiledConvolutionKernelPKdS0_Pdii:
[----:B------:R-:W-:Y:S01]  /*0000*/  LDC R1, c[0x0][0x37c] ;  /* 0x0000df00ff017b82 */ /* 0x000fe20000000800 */
[----:B------:R-:W0:Y:S07]  /*0010*/  S2R R7, SR_TID.Y ;  /* 0x0000000000077919 */ /* 0x000e2e0000002200 */
[----:B------:R-:W1:Y:S01]  /*0020*/  LDC R20, c[0x0][0x360] ;  /* 0x0000d800ff147b82 */ /* 0x000e620000000800 */
[----:B------:R-:W1:Y:S07]  /*0030*/  S2R R2, SR_TID.X ;  /* 0x0000000000027919 */ /* 0x000e6e0000002100 */
[----:B------:R-:W0:Y:S08]  /*0040*/  S2UR UR5, SR_CTAID.Y ;  /* 0x00000000000579c3 */ /* 0x000e300000002600 */
[----:B------:R-:W0:Y:S08]  /*0050*/  LDC R18, c[0x0][0x364] ;  /* 0x0000d900ff127b82 */ /* 0x000e300000000800 */
[----:B------:R-:W1:Y:S08]  /*0060*/  S2UR UR4, SR_CTAID.X ;  /* 0x00000000000479c3 */ /* 0x000e700000002500 */
[----:B------:R-:W2:Y:S01]  /*0070*/  LDC.64 R8, c[0x0][0x398] ;  /* 0x0000e600ff087b82 */ /* 0x000ea20000000a00 */
[----:B0-----:R-:W-:-:S02]  /*0080*/  IMAD R5, R18, UR5, R7 ;  /* 0x0000000512057c24 */ /* 0x001fc4000f8e0207 */
[----:B-1----:R-:W-:-:S03]  /*0090*/  IMAD R3, R20, UR4, R2 ;  /* 0x0000000414037c24 */ /* 0x002fc6000f8e0202 */
[----:B--2---:R-:W-:-:S04]  /*00a0*/  ISETP.GE.AND P0, PT, R5, R9, PT ;  /* 0x000000090500720c */ /* 0x004fc80003f06270 */
[----:B------:R-:W-:-:S13]  /*00b0*/  ISETP.GE.OR P0, PT, R3, R8, P0 ;  /* 0x000000080300720c */ /* 0x000fda0000706670 */
[----:B------:R-:W-:Y:S05]  /*00c0*/  @P0 EXIT ;  /* 0x000000000000094d */ /* 0x000fea0003800000 */
[----:B------:R-:W-:Y:S01]  /*00d0*/  VIADD R0, R8, 0x2 ;  /* 0x0000000208007836 */ /* 0x000fe20000000000 */
[----:B------:R-:W0:Y:S01]  /*00e0*/  LDCU.64 UR6, c[0x0][0x358] ;  /* 0x00006b00ff0677ac */ /* 0x000e220008000a00 */
[----:B------:R-:W-:Y:S02]  /*00f0*/  VIADD R4, R9, 0x2 ;  /* 0x0000000209047836 */ /* 0x000fe40000000000 */
[----:B------:R-:W-:Y:S01]  /*0100*/  VIADD R11, R5, 0xffffffff ;  /* 0xffffffff050b7836 */ /* 0x000fe20000000000 */
[C---:B------:R-:W-:Y:S01]  /*0110*/  ISETP.GT.AND P0, PT, R3.reuse, R0, PT ;  /* 0x000000000300720c */ /* 0x040fe20003f04270 */
[----:B------:R-:W-:-:S03]  /*0120*/  VIADD R26, R3, 0xffffffff ;  /* 0xffffffff031a7836 */ /* 0x000fc60000000000 */
[----:B------:R-:W-:-:S04]  /*0130*/  ISETP.GT.AND P0, PT, R3, RZ, !P0 ;  /* 0x000000ff0300720c */ /* 0x000fc80004704270 */
[----:B------:R-:W-:-:S04]  /*0140*/  ISETP.NE.AND P0, PT, R5, RZ, P0 ;  /* 0x000000ff0500720c */ /* 0x000fc80000705270 */
[----:B------:R-:W-:-:S13]  /*0150*/  ISETP.LE.U32.AND P3, PT, R5, R4, P0 ;  /* 0x000000040500720c */ /* 0x000fda0000763070 */
[----:B------:R-:W1:Y:S01]  /*0160*/  @P3 LDC.64 R12, c[0x0][0x380] ;  /* 0x0000e000ff0c3b82 */ /* 0x000e620000000a00 */
[----:B------:R-:W-:Y:S01]  /*0170*/  @P3 IMAD R15, R0, R11, R26 ;  /* 0x0000000b000f3224 */ /* 0x000fe200078e021a */
[----:B------:R-:W-:-:S03]  /*0180*/  CS2R R10, SRZ ;  /* 0x00000000000a7805 */ /* 0x000fc6000001ff00 */
[----:B-1----:R-:W-:-:S03]  /*0190*/  @P3 IMAD.WIDE R12, R15, 0x8, R12 ;  /* 0x000000080f0c3825 */ /* 0x002fc600078e020c */
[----:B------:R-:W1:Y:S02]  /*01a0*/  S2UR UR5, SR_CgaCtaId ;  /* 0x00000000000579c3 */ /* 0x000e640000008800 */
[----:B0-----:R0:W2:Y:S01]  /*01b0*/  @P3 LDG.E.64 R10, desc[UR6][R12.64] ;  /* 0x000000060c0a3981 */ /* 0x0010a2000c1e1b00 */
[----:B------:R-:W-:Y:S01]  /*01c0*/  UMOV UR4, 0x400 ;  /* 0x0000040000047882 */ /* 0x000fe20000000000 */
[----:B------:R-:W-:Y:S01]  /*01d0*/  IMAD R0, R20, R7, R2 ;  /* 0x0000000714007224 */ /* 0x000fe200078e0202 */
[----:B------:R-:W-:Y:S01]  /*01e0*/  ISETP.GE.U32.AND P4, PT, R7, R18, PT ;  /* 0x000000120700720c */ /* 0x000fe20003f86070 */
[----:B------:R-:W3:Y:S02]  /*01f0*/  S2R R4, SR_CTAID.Z ;  /* 0x0000000000047919 */ /* 0x000ee40000002700 */
[----:B------:R-:W0:Y:S01]  /*0200*/  LDC.64 R14, c[0x0][0x388] ;  /* 0x0000e200ff0e7b82 */ /* 0x000e220000000a00 */
[----:B------:R-:W-:Y:S01]  /*0210*/  ISETP.GE.U32.OR P2, PT, R2, R20, P4 ;  /* 0x000000140200720c */ /* 0x000fe20002746470 */
[----:B-1----:R-:W-:-:S06]  /*0220*/  ULEA UR4, UR5, UR4, 0x18 ;  /* 0x0000000405047291 */ /* 0x002fcc000f8ec0ff */
[----:B------:R-:W-:Y:S01]  /*0230*/  LEA R0, R0, UR4, 0x3 ;  /* 0x0000000400007c11 */ /* 0x000fe2000f8e18ff */
[----:B---3--:R-:W-:-:S04]  /*0240*/  IMAD R17, R4, 0x1b, RZ ;  /* 0x0000001b04117824 */ /* 0x008fc800078e02ff */
[----:B0-----:R-:W-:Y:S01]  /*0250*/  IMAD.WIDE.U32 R12, R17, 0x8, R14 ;  /* 0x00000008110c7825 */ /* 0x001fe200078e000e */
[----:B------:R-:W-:-:S03]  /*0260*/  ISETP.GE.U32.AND P0, PT, R2, R20, PT ;  /* 0x000000140200720c */ /* 0x000fc60003f06070 */
[----:B------:R-:W-:-:S05]  /*0270*/  VIADD R25, R7, 0x1 ;  /* 0x0000000107197836 */ /* 0x000fca0000000000 */
[----:B------:R-:W-:Y:S01]  /*0280*/  ISETP.GE.U32.OR P1, PT, R25, R18, P0 ;  /* 0x000000121900720c */ /* 0x000fe20000726470 */
[----:B--2---:R0:W-:Y:S01]  /*0290*/  STS.64 [R0], R10 ;  /* 0x0000000a00007388 */ /* 0x0041e20000000a00 */
[----:B------:R-:W-:Y:S06]  /*02a0*/  BAR.SYNC.DEFER_BLOCKING 0x0 ;  /* 0x0000000000007b1d */ /* 0x000fec0000010000 */
[----:B------:R-:W2:Y:S05]  /*02b0*/  @!P2 LDG.E.64 R16, desc[UR6][R12.64+0x40] ;  /* 0x000040060c10a981 */ /* 0x000eaa000c1e1b00 */
[----:B------:R-:W3:Y:S01]  /*02c0*/  @!P1 LDG.E.64 R28, desc[UR6][R12.64+0x38] ;  /* 0x000038060c1c9981 */ /* 0x000ee2000c1e1b00 */
[----:B------:R-:W-:-:S03]  /*02d0*/  VIADD R24, R7, 0x2 ;  /* 0x0000000207187836 */ /* 0x000fc60000000000 */
[----:B------:R-:W2:Y:S02]  /*02e0*/  @!P2 LDS.64 R14, [R0] ;  /* 0x00000000000ea984 */ /* 0x000ea40000000a00 */
[----:B------:R-:W-:-:S13]  /*02f0*/  ISETP.GE.U32.OR P0, PT, R24, R18, P0 ;  /* 0x000000121800720c */ /* 0x000fda0000706470 */
[----:B------:R-:W4:Y:S01]  /*0300*/  @!P0 LDG.E.64 R30, desc[UR6][R12.64+0x30] ;  /* 0x000030060c1e8981 */ /* 0x000f22000c1e1b00 */
[----:B------:R-:W-:Y:S01]  /*0310*/  VIADD R6, R2, 0x1 ;  /* 0x0000000102067836 */ /* 0x000fe20000000000 */
[----:B0-----:R-:W-:-:S04]  /*0320*/  CS2R R10, SRZ ;  /* 0x00000000000a7805 */ /* 0x001fc8000001ff00 */
[----:B------:R-:W-:Y:S01]  /*0330*/  ISETP.GE.U32.OR P6, PT, R6, R20, P4 ;  /* 0x000000140600720c */ /* 0x000fe200027c6470 */
[----:B------:R-:W-:-:S05]  /*0340*/  IMAD R27, R20, 0x8, R0 ;  /* 0x00000008141b7824 */ /* 0x000fca00078e0200 */
[----:B------:R-:W3:Y:S01]  /*0350*/  @!P1 LDS.64 R22, [R27] ;  /* 0x000000001b169984 */ /* 0x000ee20000000a00 */
[----:B--2---:R-:W-:-:S06]  /*0360*/  @!P2 DFMA R10, R16, R14, RZ ;  /* 0x0000000e100aa22b */ /* 0x004fcc00000000ff */
[----:B------:R-:W2:Y:S01]  /*0370*/  @!P6 LDG.E.64 R14, desc[UR6][R12.64+0x28] ;  /* 0x000028060c0ee981 */ /* 0x000ea2000c1e1b00 */
[----:B------:R-:W-:-:S04]  /*0380*/  ISETP.GE.U32.AND P2, PT, R6, R20, PT ;  /* 0x000000140600720c */ /* 0x000fc80003f46070 */
[----:B------:R-:W-:-:S13]  /*0390*/  ISETP.LT.U32.AND P5, PT, R25, R18, !P2 ;  /* 0x000000121900720c */ /* 0x000fda00057a1070 */
[----:B------:R-:W5:Y:S01]  /*03a0*/  @P5 LDG.E.64 R16, desc[UR6][R12.64+0x20] ;  /* 0x000020060c105981 */ /* 0x000f62000c1e1b00 */
[----:B---3--:R-:W-:Y:S01]  /*03b0*/  @!P1 DFMA R10, R28, R22, R10 ;  /* 0x000000161c0a922b */ /* 0x008fe2000000000a */
[----:B------:R-:W-:Y:S01]  /*03c0*/  ISETP.LT.U32.AND P2, PT, R24, R18, !P2 ;  /* 0x000000121800720c */ /* 0x000fe20005741070 */
[----:B------:R-:W-:-:S05]  /*03d0*/  IMAD R28, R20, 0x10, R0 ;  /* 0x00000010141c7824 */ /* 0x000fca00078e0200 */
[----:B------:R-:W4:Y:S02]  /*03e0*/  @!P0 LDS.64 R22, [R28] ;  /* 0x000000001c168984 */ /* 0x000f240000000a00 */
[----:B----4-:R-:W-:Y:S02]  /*03f0*/  @!P0 DFMA R10, R30, R22, R10 ;  /* 0x000000161e0a822b */ /* 0x010fe4000000000a */
[----:B------:R-:W2:Y:S01]  /*0400*/  @!P6 LDS.64 R22, [R0+0x8] ;  /* 0x000008000016e984 */ /* 0x000ea20000000a00 */
[----:B------:R-:W-:-:S05]  /*0410*/  VIADD R29, R2, 0x2 ;  /* 0x00000002021d7836 */ /* 0x000fca0000000000 */
[----:B------:R-:W-:Y:S02]  /*0420*/  ISETP.GE.U32.OR P4, PT, R29, R20, P4 ;  /* 0x000000141d00720c */ /* 0x000fe40002786470 */
[----:B------:R-:W-:-:S04]  /*0430*/  ISETP.GE.U32.AND P1, PT, R25, R18, PT ;  /* 0x000000121900720c */ /* 0x000fc80003f26070 */
[----:B------:R-:W-:Y:S02]  /*0440*/  ISETP.LT.U32.AND P1, PT, R29, R20, !P1 ;  /* 0x000000141d00720c */ /* 0x000fe40004f21070 */
[----:B------:R-:W-:-:S04]  /*0450*/  ISETP.GE.U32.AND P0, PT, R24, R18, PT ;  /* 0x000000121800720c */ /* 0x000fc80003f06070 */
[----:B------:R-:W-:-:S07]  /*0460*/  ISETP.LT.U32.AND P0, PT, R29, R20, !P0 ;  /* 0x000000141d00720c */ /* 0x000fce0004701070 */
[----:B------:R-:W3:Y:S06]  /*0470*/  @P1 LDG.E.64 R18, desc[UR6][R12.64+0x8] ;  /* 0x000008060c121981 */ /* 0x000eec000c1e1b00 */
[----:B------:R-:W4:Y:S01]  /*0480*/  @P0 LDG.E.64 R20, desc[UR6][R12.64] ;  /* 0x000000060c140981 */ /* 0x000f22000c1e1b00 */
[----:B--2---:R-:W-:-:S03]  /*0490*/  @!P6 DFMA R10, R14, R22, R10 ;  /* 0x000000160e0ae22b */ /* 0x004fc6000000000a */
[----:B------:R-:W5:Y:S04]  /*04a0*/  @P5 LDS.64 R22, [R27+0x8] ;  /* 0x000008001b165984 */ /* 0x000f680000000a00 */
[----:B------:R-:W2:Y:S01]  /*04b0*/  @P2 LDG.E.64 R14, desc[UR6][R12.64+0x18] ;  /* 0x000018060c0e2981 */ /* 0x000ea2000c1e1b00 */
[----:B-----5:R-:W-:-:S03]  /*04c0*/  @P5 DFMA R10, R16, R22, R10 ;  /* 0x00000016100a522b */ /* 0x020fc6000000000a */
[----:B------:R-:W5:Y:S04]  /*04d0*/  @!P4 LDG.E.64 R16, desc[UR6][R12.64+0x10] ;  /* 0x000010060c10c981 */ /* 0x000f68000c1e1b00 */
[----:B------:R-:W2:Y:S02]  /*04e0*/  @P2 LDS.64 R22, [R28+0x8] ;  /* 0x000008001c162984 */ /* 0x000ea40000000a00 */
[----:B--2---:R-:W-:Y:S02]  /*04f0*/  @P2 DFMA R10, R14, R22, R10 ;  /* 0x000000160e0a222b */ /* 0x004fe4000000000a */
[----:B------:R-:W5:Y:S06]  /*0500*/  @!P4 LDS.64 R14, [R0+0x10] ;  /* 0x00001000000ec984 */ /* 0x000f6c0000000a00 */
[----:B-----5:R-:W-:Y:S01]  /*0510*/  @!P4 DFMA R10, R16, R14, R10 ;  /* 0x0000000e100ac22b */ /* 0x020fe2000000000a */
[----:B------:R-:W3:Y:S04]  /*0520*/  @P1 LDS.64 R14, [R27+0x10] ;  /* 0x000010001b0e1984 */ /* 0x000ee80000000a00 */
[----:B------:R-:W4:Y:S03]  /*0530*/  @P0 LDS.64 R16, [R28+0x10] ;  /* 0x000010001c100984 */ /* 0x000f260000000a00 */
[----:B---3--:R-:W-:Y:S01]  /*0540*/  @P1 DFMA R10, R18, R14, R10 ;  /* 0x0000000e120a122b */ /* 0x008fe2000000000a */
[----:B------:R-:W0:Y:S01]  /*0550*/  @P3 LDC.64 R14, c[0x0][0x380] ;  /* 0x0000e000ff0e3b82 */ /* 0x000e220000000a00 */
[----:B------:R-:W-:-:S06]  /*0560*/  VIADD R19, R8, 0x2 ;  /* 0x0000000208137836 */ /* 0x000fcc0000000000 */
[----:B----4-:R-:W-:Y:S01]  /*0570*/  @P0 DFMA R10, R20, R16, R10 ;  /* 0x00000010140a022b */ /* 0x010fe2000000000a */
[----:B------:R-:W-:Y:S02]  /*0580*/  VIADD R17, R5, 0xffffffff ;  /* 0xffffffff05117836 */ /* 0x000fe40000000000 */
[----:B------:R-:W-:-:S04]  /*0590*/  VIADD R16, R9, 0x2 ;  /* 0x0000000209107836 */ /* 0x000fc80000000000 */
[----:B------:R-:W-:-:S04]  /*05a0*/  @P3 IMAD.IADD R17, R17, 0x1, R16 ;  /* 0x0000000111113824 */ /* 0x000fc800078e0210 */
[----:B------:R-:W-:Y:S01]  /*05b0*/  @P3 IMAD R19, R19, R17, R26 ;  /* 0x0000001113133224 */ /* 0x000fe200078e021a */
[----:B------:R-:W-:-:S03]  /*05c0*/  CS2R R16, SRZ ;  /* 0x0000000000107805 */ /* 0x000fc6000001ff00 */
[----:B0-----:R-:W-:Y:S01]  /*05d0*/  @P3 IMAD.WIDE R14, R19, 0x8, R14 ;  /* 0x00000008130e3825 */ /* 0x001fe200078e020e */
[----:B------:R-:W-:Y:S06]  /*05e0*/  BAR.SYNC.DEFER_BLOCKING 0x0 ;  /* 0x0000000000007b1d */ /* 0x000fec0000010000 */
[----:B------:R-:W2:Y:S01]  /*05f0*/  @P3 LDG.E.64 R16, desc[UR6][R14.64] ;  /* 0x000000060e103981 */ /* 0x000ea2000c1e1b00 */
[----:B------:R-:W0:Y:S01]  /*0600*/  LDCU UR4, c[0x0][0x360] ;  /* 0x00006c00ff0477ac */ /* 0x000e220008000800 */
[----:B------:R-:W1:Y:S02]  /*0610*/  LDCU UR5, c[0x0][0x364] ;  /* 0x00006c80ff0577ac */ /* 0x000e640008000800 */
[----:B-1----:R-:W-:-:S04]  /*0620*/  ISETP.GE.U32.AND P6, PT, R7, UR5, PT ;  /* 0x0000000507007c0c */ /* 0x002fc8000bfc6070 */
[----:B0-----:R-:W-:Y:S01]  /*0630*/  ISETP.GE.U32.OR P6, PT, R2, UR4, P6 ;  /* 0x0000000402007c0c */ /* 0x001fe2000b7c6470 */
[----:B------:R-:W0:Y:S01]  /*0640*/  LDCU UR4, c[0x0][0x360] ;  /* 0x00006c00ff0477ac */ /* 0x000e220008000800 */
[----:B------:R-:W1:Y:S02]  /*0650*/  LDCU UR5, c[0x0][0x364] ;  /* 0x00006c80ff0577ac */ /* 0x000e640008000800 */
[----:B-1----:R-:W-:-:S04]  /*0660*/  ISETP.GE.U32.AND P4, PT, R25, UR5, PT ;  /* 0x0000000519007c0c */ /* 0x002fc8000bf86070 */
[----:B0-----:R-:W-:Y:S01]  /*0670*/  ISETP.GE.U32.OR P4, PT, R2, UR4, P4 ;  /* 0x0000000402007c0c */ /* 0x001fe2000a786470 */
[----:B--2---:R0:W-:Y:S01]  /*0680*/  STS.64 [R0], R16 ;  /* 0x0000001000007388 */ /* 0x0041e20000000a00 */
[----:B------:R-:W-:Y:S06]  /*0690*/  BAR.SYNC.DEFER_BLOCKING 0x0 ;  /* 0x0000000000007b1d */ /* 0x000fec0000010000 */
[----:B0-----:R-:W2:Y:S05]  /*06a0*/  @!P6 LDG.E.64 R16, desc[UR6][R12.64+0x88] ;  /* 0x000088060c10e981 */ /* 0x001eaa000c1e1b00 */
[----:B------:R-:W3:Y:S04]  /*06b0*/  @!P4 LDG.E.64 R18, desc[UR6][R12.64+0x80] ;  /* 0x000080060c12c981 */ /* 0x000ee8000c1e1b00 */
[----:B------:R-:W2:Y:S01]  /*06c0*/  @!P6 LDS.64 R14, [R0] ;  /* 0x00000000000ee984 */ /* 0x000ea20000000a00 */
[----:B------:R-:W0:Y:S03]  /*06d0*/  LDCU UR4, c[0x0][0x360] ;  /* 0x00006c00ff0477ac */ /* 0x000e260008000800 */
[----:B------:R-:W-:Y:S01]  /*06e0*/  @P5 LDS.64 R22, [R27+0x8] ;  /* 0x000008001b165984 */ /* 0x000fe20000000a00 */
[----:B------:R-:W1:Y:S01]  /*06f0*/  LDCU UR5, c[0x0][0x364] ;  /* 0x00006c80ff0577ac */ /* 0x000e620008000800 */
[----:B--2---:R-:W-:Y:S01]  /*0700*/  @!P6 DFMA R10, R16, R14, R10 ;  /* 0x0000000e100ae22b */ /* 0x004fe2000000000a */
[----:B-1----:R-:W-:Y:S01]  /*0710*/  ISETP.GE.U32.AND P6, PT, R24, UR5, PT ;  /* 0x0000000518007c0c */ /* 0x002fe2000bfc6070 */
[----:B------:R-:W3:Y:S03]  /*0720*/  @!P4 LDS.64 R14, [R27] ;  /* 0x000000001b0ec984 */ /* 0x000ee60000000a00 */
[----:B0-----:R-:W-:Y:S01]  /*0730*/  ISETP.GE.U32.OR P6, PT, R2, UR4, P6 ;  /* 0x0000000402007c0c */ /* 0x001fe2000b7c6470 */
[----:B------:R-:W0:Y:S01]  /*0740*/  LDCU UR4, c[0x0][0x360] ;  /* 0x00006c00ff0477ac */ /* 0x000e220008000800 */
[----:B------:R-:W1:Y:S11]  /*0750*/  LDCU UR5, c[0x0][0x364] ;  /* 0x00006c80ff0577ac */ /* 0x000e760008000800 */
[----:B------:R-:W2:Y:S01]  /*0760*/  @!P6 LDG.E.64 R16, desc[UR6][R12.64+0x78] ;  /* 0x000078060c10e981 */ /* 0x000ea2000c1e1b00 */
[----:B---3--:R-:W-:Y:S01]  /*0770*/  @!P4 DFMA R10, R18, R14, R10 ;  /* 0x0000000e120ac22b */ /* 0x008fe2000000000a */
[----:B-1----:R-:W-:-:S02]  /*0780*/  ISETP.GE.U32.AND P4, PT, R7, UR5, PT ;  /* 0x0000000507007c0c */ /* 0x002fc4000bf86070 */
[----:B------:R-:W2:Y:S02]  /*0790*/  @!P6 LDS.64 R14, [R28] ;  /* 0x000000001c0ee984 */ /* 0x000ea40000000a00 */
[----:B0-----:R-:W-:-:S13]  /*07a0*/  ISETP.GE.U32.OR P4, PT, R6, UR4, P4 ;  /* 0x0000000406007c0c */ /* 0x001fda000a786470 */
[----:B------:R-:W3:Y:S01]  /*07b0*/  @!P4 LDG.E.64 R18, desc[UR6][R12.64+0x70] ;  /* 0x000070060c12c981 */ /* 0x000ee2000c1e1b00 */
[----:B------:R-:W0:Y:S01]  /*07c0*/  LDCU UR4, c[0x0][0x360] ;  /* 0x00006c00ff0477ac */ /* 0x000e220008000800 */
[----:B------:R-:W1:Y:S01]  /*07d0*/  LDCU UR5, c[0x0][0x364] ;  /* 0x00006c80ff0577ac */ /* 0x000e620008000800 */
[----:B--2---:R-:W-:Y:S01]  /*07e0*/  @!P6 DFMA R10, R16, R14, R10 ;  /* 0x0000000e100ae22b */ /* 0x004fe2000000000a */
[----:B------:R-:W3:Y:S04]  /*07f0*/  @!P4 LDS.64 R14, [R0+0x8] ;  /* 0x00000800000ec984 */ /* 0x000ee80000000a00 */
[----:B------:R-:W2:Y:S03]  /*0800*/  @P5 LDG.E.64 R16, desc[UR6][R12.64+0x68] ;  /* 0x000068060c105981 */ /* 0x000ea6000c1e1b00 */
[----:B---3--:R-:W-:Y:S01]  /*0810*/  @!P4 DFMA R10, R18, R14, R10 ;  /* 0x0000000e120ac22b */ /* 0x008fe2000000000a */
[----:B------:R-:W3:Y:S01]  /*0820*/  @P2 LDG.E.64 R14, desc[UR6][R12.64+0x60] ;  /* 0x000060060c0e2981 */ /* 0x000ee2000c1e1b00 */
[----:B-1----:R-:W-:-:S03]  /*0830*/  ISETP.GE.U32.AND P4, PT, R7, UR5, PT ;  /* 0x0000000507007c0c */ /* 0x002fc6000bf86070 */
[----:B------:R-:W4:Y:S01]  /*0840*/  @P1 LDG.E.64 R18, desc[UR6][R12.64+0x50] ;  /* 0x000050060c121981 */ /* 0x000f22000c1e1b00 */
[----:B0-----:R-:W-:-:S13]  /*0850*/  ISETP.LT.U32.AND P4, PT, R29, UR4, !P4 ;  /* 0x000000041d007c0c */ /* 0x001fda000e781070 */
[----:B------:R-:W5:Y:S01]  /*0860*/  @P4 LDG.E.64 R20, desc[UR6][R12.64+0x58] ;  /* 0x000058060c144981 */ /* 0x000f62000c1e1b00 */
[----:B--2---:R-:W-:-:S03]  /*0870*/  @P5 DFMA R10, R16, R22, R10 ;  /* 0x00000016100a522b */ /* 0x004fc6000000000a */
[----:B------:R-:W3:Y:S05]  /*0880*/  @P2 LDS.64 R16, [R28+0x8] ;  /* 0x000008001c102984 */ /* 0x000eea0000000a00 */
[----:B---3--:R-:W-:Y:S01]  /*0890*/  @P2 DFMA R10, R14, R16, R10 ;  /* 0x000000100e0a222b */ /* 0x008fe2000000000a */
[----:B------:R-:W5:Y:S04]  /*08a0*/  @P4 LDS.64 R16, [R0+0x10] ;  /* 0x0000100000104984 */ /* 0x000f680000000a00 */
[----:B------:R-:W4:Y:S03]  /*08b0*/  @P1 LDS.64 R14, [R27+0x10] ;  /* 0x000010001b0e1984 */ /* 0x000f260000000a00 */
[----:B-----5:R-:W-:Y:S01]  /*08c0*/  @P4 DFMA R10, R20, R16, R10 ;  /* 0x00000010140a422b */ /* 0x020fe2000000000a */
[----:B------:R-:W0:Y:S07]  /*08d0*/  @P3 LDC.64 R16, c[0x0][0x380] ;  /* 0x0000e000ff103b82 */ /* 0x000e2e0000000a00 */
[----:B----4-:R-:W-:Y:S01]  /*08e0*/  @P1 DFMA R10, R18, R14, R10 ;  /* 0x0000000e120a122b */ /* 0x010fe2000000000a */
[----:B------:R-:W2:Y:S04]  /*08f0*/  @P0 LDG.E.64 R18, desc[UR6][R12.64+0x48] ;  /* 0x000048060c120981 */ /* 0x000ea8000c1e1b00 */
[----:B------:R-:W2:Y:S01]  /*0900*/  @P0 LDS.64 R14, [R28+0x10] ;  /* 0x000010001c0e0984 */ /* 0x000ea20000000a00 */
[----:B------:R-:W-:-:S02]  /*0910*/  VIADD R21, R5, 0xffffffff ;  /* 0xffffffff05157836 */ /* 0x000fc40000000000 */
[----:B------:R-:W-:-:S04]  /*0920*/  VIADD R20, R9, 0x2 ;  /* 0x0000000209147836 */ /* 0x000fc80000000000 */
[----:B------:R-:W-:Y:S02]  /*0930*/  @P3 IMAD R21, R20, 0x2, R21 ;  /* 0x0000000214153824 */ /* 0x000fe400078e0215 */
[----:B------:R-:W-:-:S04]  /*0940*/  VIADD R20, R8, 0x2 ;  /* 0x0000000208147836 */ /* 0x000fc80000000000 */
[----:B------:R-:W-:-:S04]  /*0950*/  @P3 IMAD R21, R20, R21, R26 ;  /* 0x0000001514153224 */ /* 0x000fc800078e021a */
[----:B0-----:R-:W-:Y:S01]  /*0960*/  @P3 IMAD.WIDE R16, R21, 0x8, R16 ;  /* 0x0000000815103825 */ /* 0x001fe200078e0210 */
[----:B------:R-:W-:Y:S01]  /*0970*/  CS2R R20, SRZ ;  /* 0x0000000000147805 */ /* 0x000fe2000001ff00 */
[----:B------:R-:W-:Y:S06]  /*0980*/  BAR.SYNC.DEFER_BLOCKING 0x0 ;  /* 0x0000000000007b1d */ /* 0x000fec0000010000 */
[----:B------:R-:W3:Y:S01]  /*0990*/  @P3 LDG.E.64 R20, desc[UR6][R16.64] ;  /* 0x0000000610143981 */ /* 0x000ee2000c1e1b00 */
        /* <DEDUP_REMOVED lines=8> */
[----:B---3--:R0:W-:Y:S01]  /*0a20*/  STS.64 [R0], R20 ;  /* 0x0000001400007388 */ /* 0x0081e20000000a00 */
[----:B------:R-:W-:Y:S06]  /*0a30*/  BAR.SYNC.DEFER_BLOCKING 0x0 ;  /* 0x0000000000007b1d */ /* 0x000fec0000010000 */
[----:B------:R-:W3:Y:S05]  /*0a40*/  @!P6 LDG.E.64 R16, desc[UR6][R12.64+0xd0] ;  /* 0x0000d0060c10e981 */ /* 0x000eea000c1e1b00 */
[----:B0-----:R-:W4:Y:S04]  /*0a50*/  @!P3 LDG.E.64 R20, desc[UR6][R12.64+0xc8] ;  /* 0x0000c8060c14b981 */ /* 0x001f28000c1e1b00 */
[----:B------:R-:W3:Y:S01]  /*0a60*/  @!P6 LDS.64 R22, [R0] ;  /* 0x000000000016e984 */ /* 0x000ee20000000a00 */
[----:B------:R-:W0:Y:S01]  /*0a70*/  LDCU UR4, c[0x0][0x360] ;  /* 0x00006c00ff0477ac */ /* 0x000e220008000800 */
[----:B------:R-:W1:Y:S01]  /*0a80*/  LDCU UR5, c[0x0][0x364] ;  /* 0x00006c80ff0577ac */ /* 0x000e620008000800 */
[----:B--2---:R-:W-:Y:S01]  /*0a90*/  @P0 DFMA R10, R18, R14, R10 ;  /* 0x0000000e120a022b */ /* 0x004fe2000000000a */
[----:B------:R-:W2:Y:S07]  /*0aa0*/  @P4 LDG.E.64 R18, desc[UR6][R12.64+0xa0] ;  /* 0x0000a0060c124981 */ /* 0x000eae000c1e1b00 */
[----:B---3--:R-:W-:Y:S01]  /*0ab0*/  @!P6 DFMA R10, R16, R22, R10 ;  /* 0x00000016100ae22b */ /* 0x008fe2000000000a */
[----:B-1----:R-:W-:Y:S01]  /*0ac0*/  ISETP.GE.U32.AND P6, PT, R24, UR5, PT ;  /* 0x0000000518007c0c */ /* 0x002fe2000bfc6070 */
[----:B------:R-:W4:Y:S03]  /*0ad0*/  @!P3 LDS.64 R16, [R27] ;  /* 0x000000001b10b984 */ /* 0x000f260000000a00 */
[----:B0-----:R-:W-:Y:S01]  /*0ae0*/  ISETP.GE.U32.OR P6, PT, R2, UR4, P6 ;  /* 0x0000000402007c0c */ /* 0x001fe2000b7c6470 */
[----:B------:R-:W0:Y:S01]  /*0af0*/  LDCU UR4, c[0x0][0x360] ;  /* 0x00006c00ff0477ac */ /* 0x000e220008000800 */
[----:B------:R-:W1:Y:S11]  /*0b00*/  LDCU UR5, c[0x0][0x364] ;  /* 0x00006c80ff0577ac */ /* 0x000e760008000800 */
[----:B------:R-:W3:Y:S04]  /*0b10*/  @!P6 LDG.E.64 R14, desc[UR6][R12.64+0xc0] ;  /* 0x0000c0060c0ee981 */ /* 0x000ee8000c1e1b00 */
[----:B------:R-:W3:Y:S01]  /*0b20*/  @!P6 LDS.64 R24, [R28] ;  /* 0x000000001c18e984 */ /* 0x000ee20000000a00 */
[----:B----4-:R-:W-:Y:S01]  /*0b30*/  @!P3 DFMA R10, R20, R16, R10 ;  /* 0x00000010140ab22b */ /* 0x010fe2000000000a */
[----:B-1----:R-:W-:-:S02]  /*0b40*/  ISETP.GE.U32.AND P3, PT, R7, UR5, PT ;  /* 0x0000000507007c0c */ /* 0x002fc4000bf66070 */
[----:B------:R-:W4:Y:S02]  /*0b50*/  @P2 LDG.E.64 R16, desc[UR6][R12.64+0xa8] ;  /* 0x0000a8060c102981 */ /* 0x000f24000c1e1b00 */
[----:B0-----:R-:W-:Y:S02]  /*0b60*/  ISETP.GE.U32.OR P3, PT, R6, UR4, P3 ;  /* 0x0000000406007c0c */ /* 0x001fe40009f66470 */
[----:B------:R-:W5:Y:S04]  /*0b70*/  @P1 LDG.E.64 R20, desc[UR6][R12.64+0x98] ;  /* 0x000098060c141981 */ /* 0x000f68000c1e1b00 */
[----:B------:R-:W2:Y:S07]  /*0b80*/  @P5 LDG.E.64 R6, desc[UR6][R12.64+0xb0] ;  /* 0x0000b0060c065981 */ /* 0x000eae000c1e1b00 */
[----:B------:R-:W4:Y:S04]  /*0b90*/  @!P3 LDG.E.64 R22, desc[UR6][R12.64+0xb8] ;  /* 0x0000b8060c16b981 */ /* 0x000f28000c1e1b00 */
[----:B------:R-:W5:Y:S01]  /*0ba0*/  @P0 LDG.E.64 R12, desc[UR6][R12.64+0x90] ;  /* 0x000090060c0c0981 */ /* 0x000f62000c1e1b00 */
[----:B------:R-:W-:-:S04]  /*0bb0*/  IMAD R4, R4, R9, R5 ;  /* 0x0000000904047224 */ /* 0x000fc800078e0205 */
[----:B------:R-:W-:Y:S01]  /*0bc0*/  IMAD R3, R4, R8, R3 ;  /* 0x0000000804037224 */ /* 0x000fe200078e0203 */
[----:B---3--:R-:W-:Y:S01]  /*0bd0*/  @!P6 DFMA R10, R14, R24, R10 ;  /* 0x000000180e0ae22b */ /* 0x008fe2000000000a */
[----:B------:R-:W4:Y:S04]  /*0be0*/  @!P3 LDS.64 R24, [R0+0x8] ;  /* 0x000008000018b984 */ /* 0x000f280000000a00 */
[----:B------:R-:W2:Y:S04]  /*0bf0*/  @P5 LDS.64 R14, [R27+0x8] ;  /* 0x000008001b0e5984 */ /* 0x000ea80000000a00 */
[----:B------:R-:W-:Y:S01]  /*0c00*/  @P1 LDS.64 R26, [R27+0x10] ;  /* 0x000010001b1a1984 */ /* 0x000fe20000000a00 */
[----:B----4-:R-:W-:-:S03]  /*0c10*/  @!P3 DFMA R10, R22, R24, R10 ;  /* 0x00000018160ab22b */ /* 0x010fc6000000000a */
[----:B------:R-:W0:Y:S04]  /*0c20*/  @P2 LDS.64 R22, [R28+0x8] ;  /* 0x000008001c162984 */ /* 0x000e280000000a00 */
[----:B------:R-:W1:Y:S01]  /*0c30*/  @P4 LDS.64 R24, [R0+0x10] ;  /* 0x0000100000184984 */ /* 0x000e620000000a00 */
[----:B--2---:R-:W-:-:S03]  /*0c40*/  @P5 DFMA R10, R6, R14, R10 ;  /* 0x0000000e060a522b */ /* 0x004fc6000000000a */
[----:B------:R-:W2:Y:S01]  /*0c50*/  @P0 LDS.64 R6, [R28+0x10] ;  /* 0x000010001c060984 */ /* 0x000ea20000000a00 */
[----:B------:R-:W3:Y:S04]  /*0c60*/  LDC.64 R14, c[0x0][0x390] ;  /* 0x0000e400ff0e7b82 */ /* 0x000ee80000000a00 */
[----:B0-----:R-:W-:-:S08]  /*0c70*/  @P2 DFMA R10, R16, R22, R10 ;  /* 0x00000016100a222b */ /* 0x001fd0000000000a */
[----:B-1----:R-:W-:-:S08]  /*0c80*/  @P4 DFMA R10, R18, R24, R10 ;  /* 0x00000018120a422b */ /* 0x002fd0000000000a */
[----:B-----5:R-:W-:Y:S01]  /*0c90*/  @P1 DFMA R10, R20, R26, R10 ;  /* 0x0000001a140a122b */ /* 0x020fe2000000000a */
[----:B---3--:R-:W-:-:S07]  /*0ca0*/  IMAD.WIDE R2, R3, 0x8, R14 ;  /* 0x0000000803027825 */ /* 0x008fce00078e020e */
[----:B--2---:R-:W-:Y:S01]  /*0cb0*/  @P0 DFMA R10, R12, R6, R10 ;  /* 0x000000060c0a022b */ /* 0x004fe2000000000a */
[----:B------:R-:W-:Y:S06]  /*0cc0*/  BAR.SYNC.DEFER_BLOCKING 0x0 ;  /* 0x0000000000007b1d */ /* 0x000fec0000010000 */
[----:B------:R-:W-:Y:S01]  /*0cd0*/  STG.E.64 desc[UR6][R2.64], R10 ;  /* 0x0000000a02007986 */ /* 0x000fe2000c101b06 */
[----:B------:R-:W-:Y:S05]  /*0ce0*/  EXIT ;  /* 0x000000000000794d */ /* 0x000fea0003800000 */
.L_x_0:
[----:B------:R-:W-:-:S00]  /*0cf0*/  BRA `(.L_x_0) ;  /* 0xfffffffc00fc7947 */ /* 0x000fc0000383ffff */
[----:B------:R-:W-:-:S00]  /*0d00*/  NOP ;  /* 0x0000000000007918 */ /* 0x000fc00000000000 */
[----:B------:R-:W-:-:S00]  /*0d10*/  NOP ;  /* 0x0000000000007918 */ /* 0x000fc00000000000 */
[----:B------:R-:W-:-:S00]  /*0d20*/  NOP ;  /* 0x0000000000007918 */ /* 0x000fc00000000000 */
[----:B------:R-:W-:-:S00]  /*0d30*/  NOP ;  /* 0x0000000000007918 */ /* 0x000fc00000000000 */
[----:B------:R-:W-:-:S00]  /*0d40*/  NOP ;  /* 0x0000000000007918 */ /* 0x000fc00000000000 */
[----:B------:R-:W-:-:S00]  /*0d50*/  NOP ;  /* 0x0000000000007918 */ /* 0x000fc00000000000 */
[----:B------:R-:W-:-:S00]  /*0d60*/  NOP ;  /* 0x0000000000007918 */ /* 0x000fc00000000000 */
[----:B------:R-:W-:-:S00]  /*0d70*/  NOP ;  /* 0x0000000000007918 */ /* 0x000fc00000000000 */
.L_x_1:


//--------------------- .nv.shared._Z22tiledConvolutionKernelPKdS0_Pdii --------------------------
	.section	.nv.shared._Z22tiledConvolutionKernelPKdS0_Pdii,"aw",@nobits
	.sectionflags	@""
	.align	16
	.zero		1024


//--------------------- .nv.shared.reserved.0     --------------------------
	.section	.nv.shared.reserved.0,"aw",@nobits
	.weak		__nv_reservedSMEM_offset_0_alias
	.size		__nv_reservedSMEM_offset_0_alias, 0, 64
	.other		__nv_reservedSMEM_offset_0_alias,@"STO_CUDA_RESERVED_SHARED STV_DEFAULT"
__nv_reservedSMEM_offset_0_alias:
	.zero		0
	.zero		64


//--------------------- .nv.constant0._Z22tiledConvolutionKernelPKdS0_Pdii --------------------------
	.section	.nv.constant0._Z22tiledConvolutionKernelPKdS0_Pdii,"a",@progbits
	.sectionflags	@""
	.align	4
.nv.constant0._Z22tiledConvolutionKernelPKdS0_Pdii:
	.zero		928


//--------------------- SYMBOLS --------------------------

	.type		.nv.reservedSmem.offset0,@object
	.size		.nv.reservedSmem.offset0,0x4
	.type		.nv.reservedSmem.cap,@object
	.size		.nv.reservedSmem.cap,0x4
